//
// Generated by NVIDIA NVVM Compiler
//
// Compiler Build ID: CL-36424714
// Cuda compilation tools, release 13.0, V13.0.88
// Based on NVVM 20.0.0
//

.version 9.0
.target sm_100
.address_size 64

	// .globl	_Z22leaf_simple_evaluationPcPfi

.visible .entry _Z22leaf_simple_evaluationPcPfi(
	.param .u64 .ptr .align 1 _Z22leaf_simple_evaluationPcPfi_param_0,
	.param .u64 .ptr .align 1 _Z22leaf_simple_evaluationPcPfi_param_1,
	.param .u32 _Z22leaf_simple_evaluationPcPfi_param_2
)
{
	.reg .pred 	%p<67>;
	.reg .b16 	%rs<9>;
	.reg .b32 	%r<7>;
	.reg .b32 	%f<68>;
	.reg .b64 	%rd<13>;

	ld.param.u64 	%rd4, [_Z22leaf_simple_evaluationPcPfi_param_0];
	ld.param.u64 	%rd5, [_Z22leaf_simple_evaluationPcPfi_param_1];
	ld.param.u32 	%r4, [_Z22leaf_simple_evaluationPcPfi_param_2];
	mov.u32 	%r1, %tid.x;
	setp.ge.s32 	%p1, %r1, %r4;
	@%p1 bra 	$L__BB0_104;
	mul.wide.u32 	%rd6, %r1, 64;
	cvta.to.global.u64 	%rd7, %rd4;
	add.s64 	%rd8, %rd6, %rd7;
	add.s64 	%rd12, %rd8, 1;
	mov.f32 	%f67, 0f00000000;
	mov.b32 	%r6, 0;
$L__BB0_2:
	ld.global.u8 	%rs5, [%rd12+-1];
	setp.gt.s16 	%p2, %rs5, 81;
	@%p2 bra 	$L__BB0_11;
	setp.gt.s16 	%p10, %rs5, 74;
	@%p10 bra 	$L__BB0_7;
	setp.eq.s16 	%p14, %rs5, 32;
	@%p14 bra 	$L__BB0_27;
	setp.eq.s16 	%p15, %rs5, 66;
	@%p15 bra 	$L__BB0_6;
	bra.uni 	$L__BB0_26;
$L__BB0_6:
	add.f32 	%f67, %f67, 0f40400000;
	bra.uni 	$L__BB0_27;
$L__BB0_7:
	setp.eq.s16 	%p11, %rs5, 75;
	@%p11 bra 	$L__BB0_20;
	setp.eq.s16 	%p12, %rs5, 78;
	@%p12 bra 	$L__BB0_24;
	setp.eq.s16 	%p13, %rs5, 81;
	@%p13 bra 	$L__BB0_10;
	bra.uni 	$L__BB0_26;
$L__BB0_10:
	add.f32 	%f67, %f67, 0f41100000;
	bra.uni 	$L__BB0_27;
$L__BB0_11:
	setp.gt.s16 	%p3, %rs5, 109;
	@%p3 bra 	$L__BB0_16;
	setp.eq.s16 	%p7, %rs5, 82;
	@%p7 bra 	$L__BB0_22;
	setp.eq.s16 	%p8, %rs5, 98;
	@%p8 bra 	$L__BB0_23;
	setp.eq.s16 	%p9, %rs5, 107;
	@%p9 bra 	$L__BB0_15;
	bra.uni 	$L__BB0_26;
$L__BB0_15:
	add.f32 	%f67, %f67, 0fC3480000;
	bra.uni 	$L__BB0_27;
$L__BB0_16:
	setp.eq.s16 	%p4, %rs5, 110;
	@%p4 bra 	$L__BB0_25;
	setp.eq.s16 	%p5, %rs5, 113;
	@%p5 bra 	$L__BB0_21;
	setp.eq.s16 	%p6, %rs5, 114;
	@%p6 bra 	$L__BB0_19;
	bra.uni 	$L__BB0_26;
$L__BB0_19:
	add.f32 	%f67, %f67, 0fC0A00000;
	bra.uni 	$L__BB0_27;
$L__BB0_20:
	add.f32 	%f67, %f67, 0f43480000;
	bra.uni 	$L__BB0_27;
$L__BB0_21:
	add.f32 	%f67, %f67, 0fC1100000;
	bra.uni 	$L__BB0_27;
$L__BB0_22:
	add.f32 	%f67, %f67, 0f40A00000;
	bra.uni 	$L__BB0_27;
$L__BB0_23:
	add.f32 	%f67, %f67, 0fC0400000;
	bra.uni 	$L__BB0_27;
$L__BB0_24:
	add.f32 	%f67, %f67, 0f40400000;
	bra.uni 	$L__BB0_27;
$L__BB0_25:
	add.f32 	%f67, %f67, 0fC0400000;
	bra.uni 	$L__BB0_27;
$L__BB0_26:
	setp.eq.s16 	%p16, %rs5, 80;
	add.f32 	%f51, %f67, 0f3F800000;
	setp.eq.s16 	%p17, %rs5, 112;
	add.f32 	%f52, %f67, 0fBF800000;
	selp.f32 	%f53, %f52, %f67, %p17;
	selp.f32 	%f67, %f51, %f53, %p16;
$L__BB0_27:
	ld.global.u8 	%rs6, [%rd12];
	setp.gt.s16 	%p18, %rs6, 81;
	@%p18 bra 	$L__BB0_36;
	setp.gt.s16 	%p26, %rs6, 74;
	@%p26 bra 	$L__BB0_32;
	setp.eq.s16 	%p30, %rs6, 32;
	@%p30 bra 	$L__BB0_52;
	setp.eq.s16 	%p31, %rs6, 66;
	@%p31 bra 	$L__BB0_31;
	bra.uni 	$L__BB0_51;
$L__BB0_31:
	add.f32 	%f67, %f67, 0f40400000;
	bra.uni 	$L__BB0_52;
$L__BB0_32:
	setp.eq.s16 	%p27, %rs6, 75;
	@%p27 bra 	$L__BB0_50;
	setp.eq.s16 	%p28, %rs6, 78;
	@%p28 bra 	$L__BB0_45;
	setp.eq.s16 	%p29, %rs6, 81;
	@%p29 bra 	$L__BB0_35;
	bra.uni 	$L__BB0_51;
$L__BB0_35:
	add.f32 	%f67, %f67, 0f41100000;
	bra.uni 	$L__BB0_52;
$L__BB0_36:
	setp.gt.s16 	%p19, %rs6, 109;
	@%p19 bra 	$L__BB0_41;
	setp.eq.s16 	%p23, %rs6, 82;
	@%p23 bra 	$L__BB0_48;
	setp.eq.s16 	%p24, %rs6, 98;
	@%p24 bra 	$L__BB0_46;
	setp.eq.s16 	%p25, %rs6, 107;
	@%p25 bra 	$L__BB0_40;
	bra.uni 	$L__BB0_51;
$L__BB0_40:
	add.f32 	%f67, %f67, 0fC3480000;
	bra.uni 	$L__BB0_52;
$L__BB0_41:
	setp.eq.s16 	%p20, %rs6, 114;
	@%p20 bra 	$L__BB0_47;
	setp.eq.s16 	%p21, %rs6, 113;
	@%p21 bra 	$L__BB0_49;
	setp.ne.s16 	%p22, %rs6, 110;
	@%p22 bra 	$L__BB0_51;
	add.f32 	%f67, %f67, 0fC0400000;
	bra.uni 	$L__BB0_52;
$L__BB0_45:
	add.f32 	%f67, %f67, 0f40400000;
	bra.uni 	$L__BB0_52;
$L__BB0_46:
	add.f32 	%f67, %f67, 0fC0400000;
	bra.uni 	$L__BB0_52;
$L__BB0_47:
	add.f32 	%f67, %f67, 0fC0A00000;
	bra.uni 	$L__BB0_52;
$L__BB0_48:
	add.f32 	%f67, %f67, 0f40A00000;
	bra.uni 	$L__BB0_52;
$L__BB0_49:
	add.f32 	%f67, %f67, 0fC1100000;
	bra.uni 	$L__BB0_52;
$L__BB0_50:
	add.f32 	%f67, %f67, 0f43480000;
	bra.uni 	$L__BB0_52;
$L__BB0_51:
	setp.eq.s16 	%p32, %rs6, 80;
	add.f32 	%f54, %f67, 0f3F800000;
	setp.eq.s16 	%p33, %rs6, 112;
	add.f32 	%f55, %f67, 0fBF800000;
	selp.f32 	%f56, %f55, %f67, %p33;
	selp.f32 	%f67, %f54, %f56, %p32;
$L__BB0_52:
	ld.global.u8 	%rs7, [%rd12+1];
	setp.gt.s16 	%p34, %rs7, 81;
	@%p34 bra 	$L__BB0_61;
	setp.gt.s16 	%p42, %rs7, 74;
	@%p42 bra 	$L__BB0_57;
	setp.eq.s16 	%p46, %rs7, 32;
	@%p46 bra 	$L__BB0_77;
	setp.eq.s16 	%p47, %rs7, 66;
	@%p47 bra 	$L__BB0_56;
	bra.uni 	$L__BB0_76;
$L__BB0_56:
	add.f32 	%f67, %f67, 0f40400000;
	bra.uni 	$L__BB0_77;
$L__BB0_57:
	setp.eq.s16 	%p43, %rs7, 75;
	@%p43 bra 	$L__BB0_75;
	setp.eq.s16 	%p44, %rs7, 78;
	@%p44 bra 	$L__BB0_70;
	setp.eq.s16 	%p45, %rs7, 81;
	@%p45 bra 	$L__BB0_60;
	bra.uni 	$L__BB0_76;
$L__BB0_60:
	add.f32 	%f67, %f67, 0f41100000;
	bra.uni 	$L__BB0_77;
$L__BB0_61:
	setp.gt.s16 	%p35, %rs7, 109;
	@%p35 bra 	$L__BB0_66;
	setp.eq.s16 	%p39, %rs7, 82;
	@%p39 bra 	$L__BB0_73;
	setp.eq.s16 	%p40, %rs7, 98;
	@%p40 bra 	$L__BB0_71;
	setp.eq.s16 	%p41, %rs7, 107;
	@%p41 bra 	$L__BB0_65;
	bra.uni 	$L__BB0_76;
$L__BB0_65:
	add.f32 	%f67, %f67, 0fC3480000;
	bra.uni 	$L__BB0_77;
$L__BB0_66:
	setp.eq.s16 	%p36, %rs7, 114;
	@%p36 bra 	$L__BB0_72;
	setp.eq.s16 	%p37, %rs7, 113;
	@%p37 bra 	$L__BB0_74;
	setp.ne.s16 	%p38, %rs7, 110;
	@%p38 bra 	$L__BB0_76;
	add.f32 	%f67, %f67, 0fC0400000;
	bra.uni 	$L__BB0_77;
$L__BB0_70:
	add.f32 	%f67, %f67, 0f40400000;
	bra.uni 	$L__BB0_77;
$L__BB0_71:
	add.f32 	%f67, %f67, 0fC0400000;
	bra.uni 	$L__BB0_77;
$L__BB0_72:
	add.f32 	%f67, %f67, 0fC0A00000;
	bra.uni 	$L__BB0_77;
$L__BB0_73:
	add.f32 	%f67, %f67, 0f40A00000;
	bra.uni 	$L__BB0_77;
$L__BB0_74:
	add.f32 	%f67, %f67, 0fC1100000;
	bra.uni 	$L__BB0_77;
$L__BB0_75:
	add.f32 	%f67, %f67, 0f43480000;
	bra.uni 	$L__BB0_77;
$L__BB0_76:
	setp.eq.s16 	%p48, %rs7, 80;
	add.f32 	%f57, %f67, 0f3F800000;
	setp.eq.s16 	%p49, %rs7, 112;
	add.f32 	%f58, %f67, 0fBF800000;
	selp.f32 	%f59, %f58, %f67, %p49;
	selp.f32 	%f67, %f57, %f59, %p48;
$L__BB0_77:
	ld.global.u8 	%rs8, [%rd12+2];
	setp.gt.s16 	%p50, %rs8, 81;
	@%p50 bra 	$L__BB0_86;
	setp.gt.s16 	%p58, %rs8, 74;
	@%p58 bra 	$L__BB0_82;
	setp.eq.s16 	%p62, %rs8, 32;
	@%p62 bra 	$L__BB0_102;
	setp.eq.s16 	%p63, %rs8, 66;
	@%p63 bra 	$L__BB0_81;
	bra.uni 	$L__BB0_101;
$L__BB0_81:
	add.f32 	%f67, %f67, 0f40400000;
	bra.uni 	$L__BB0_102;
$L__BB0_82:
	setp.eq.s16 	%p59, %rs8, 75;
	@%p59 bra 	$L__BB0_100;
	setp.eq.s16 	%p60, %rs8, 78;
	@%p60 bra 	$L__BB0_95;
	setp.eq.s16 	%p61, %rs8, 81;
	@%p61 bra 	$L__BB0_85;
	bra.uni 	$L__BB0_101;
$L__BB0_85:
	add.f32 	%f67, %f67, 0f41100000;
	bra.uni 	$L__BB0_102;
$L__BB0_86:
	setp.gt.s16 	%p51, %rs8, 109;
	@%p51 bra 	$L__BB0_91;
	setp.eq.s16 	%p55, %rs8, 82;
	@%p55 bra 	$L__BB0_98;
	setp.eq.s16 	%p56, %rs8, 98;
	@%p56 bra 	$L__BB0_96;
	setp.eq.s16 	%p57, %rs8, 107;
	@%p57 bra 	$L__BB0_90;
	bra.uni 	$L__BB0_101;
$L__BB0_90:
	add.f32 	%f67, %f67, 0fC3480000;
	bra.uni 	$L__BB0_102;
$L__BB0_91:
	setp.eq.s16 	%p52, %rs8, 114;
	@%p52 bra 	$L__BB0_97;
	setp.eq.s16 	%p53, %rs8, 113;
	@%p53 bra 	$L__BB0_99;
	setp.ne.s16 	%p54, %rs8, 110;
	@%p54 bra 	$L__BB0_101;
	add.f32 	%f67, %f67, 0fC0400000;
	bra.uni 	$L__BB0_102;
$L__BB0_95:
	add.f32 	%f67, %f67, 0f40400000;
	bra.uni 	$L__BB0_102;
$L__BB0_96:
	add.f32 	%f67, %f67, 0fC0400000;
	bra.uni 	$L__BB0_102;
$L__BB0_97:
	add.f32 	%f67, %f67, 0fC0A00000;
	bra.uni 	$L__BB0_102;
$L__BB0_98:
	add.f32 	%f67, %f67, 0f40A00000;
	bra.uni 	$L__BB0_102;
$L__BB0_99:
	add.f32 	%f67, %f67, 0fC1100000;
	bra.uni 	$L__BB0_102;
$L__BB0_100:
	add.f32 	%f67, %f67, 0f43480000;
	bra.uni 	$L__BB0_102;
$L__BB0_101:
	setp.eq.s16 	%p64, %rs8, 80;
	add.f32 	%f60, %f67, 0f3F800000;
	setp.eq.s16 	%p65, %rs8, 112;
	add.f32 	%f61, %f67, 0fBF800000;
	selp.f32 	%f62, %f61, %f67, %p65;
	selp.f32 	%f67, %f60, %f62, %p64;
$L__BB0_102:
	add.s32 	%r6, %r6, 4;
	add.s64 	%rd12, %rd12, 4;
	setp.ne.s32 	%p66, %r6, 64;
	@%p66 bra 	$L__BB0_2;
	cvta.to.global.u64 	%rd9, %rd5;
	mul.wide.u32 	%rd10, %r1, 4;
	add.s64 	%rd11, %rd9, %rd10;
	st.global.f32 	[%rd11], %f67;
$L__BB0_104:
	ret;

}


// ===== COMPILED SASS (sm_100) =====

	.target	sm_100

	.elftype	@"ET_EXEC"


//--------------------- .note.nv.tkinfo           --------------------------
	.section	.note.nv.tkinfo,"",@"SHT_NOTE"
	.sectionflags	@"SHF_NOTE_NV_TKINFO"
	.tkinfo
        /*0018*/ 	.word	0x00000002
        /*0030*/ 	.string	""
        /*0030*/ 	.string	"ptxas"
        /*0030*/ 	.string	"Cuda compilation tools, release 13.0, V13.0.88"
        /*0030*/ 	.string	"Build cuda_13.0.r13.0/compiler.36424714_0"
        /*0030*/ 	.string	"-arch sm_100 -m 64 "



//--------------------- .note.nv.cuinfo           --------------------------
	.section	.note.nv.cuinfo,"",@"SHT_NOTE"
	.sectionflags	@"SHF_NOTE_NV_CUINFO"
        /*0018*/ 	.short	0x0002
        /*001a*/ 	.short	0x0064
        /*001c*/ 	.short	0x0082
	.zero		2


//--------------------- .nv.info                  --------------------------
	.section	.nv.info,"",@"SHT_CUDA_INFO"
	.align	4


	//----- nvinfo : EIATTR_REGCOUNT
	.align		4
        /*0000*/ 	.byte	0x04, 0x2f
        /*0002*/ 	.short	(.L_1 - .L_0)
	.align		4
.L_0:
        /*0004*/ 	.word	index@(_Z22leaf_simple_evaluationPcPfi)
        /*0008*/ 	.word	0x0000000a


	//----- nvinfo : EIATTR_FRAME_SIZE
	.align		4
.L_1:
        /*000c*/ 	.byte	0x04, 0x11
        /*000e*/ 	.short	(.L_3 - .L_2)
	.align		4
.L_2:
        /*0010*/ 	.word	index@(_Z22leaf_simple_evaluationPcPfi)
        /*0014*/ 	.word	0x00000000


	//----- nvinfo : EIATTR_MIN_STACK_SIZE
	.align		4
.L_3:
        /*0018*/ 	.byte	0x04, 0x12
        /*001a*/ 	.short	(.L_5 - .L_4)
	.align		4
.L_4:
        /*001c*/ 	.word	index@(_Z22leaf_simple_evaluationPcPfi)
        /*0020*/ 	.word	0x00000000
.L_5:


//--------------------- .nv.compat                --------------------------
	.section	.nv.compat,"",@"SHT_CUDA_COMPAT_INFO"
	.align	4
        /*0000*/ 	.byte	0x02, 0x09, 0x00, 0x00, 0x02, 0x02, 0x01, 0x00, 0x02, 0x05, 0x05, 0x00, 0x03, 0x07, 0x01, 0x01
        /*0010*/ 	.byte	0x02, 0x03, 0x00, 0x00, 0x02, 0x06, 0x01, 0x00, 0x04, 0x0b, 0x08, 0x00, 0x09, 0x00, 0x00, 0x00
        /*0020*/ 	.byte	0x00, 0x00, 0x00, 0x00


//--------------------- .nv.info._Z22leaf_simple_evaluationPcPfi --------------------------
	.section	.nv.info._Z22leaf_simple_evaluationPcPfi,"",@"SHT_CUDA_INFO"
	.sectionflags	@""
	.align	4


	//----- nvinfo : EIATTR_CUDA_API_VERSION
	.align		4
        /*0000*/ 	.byte	0x04, 0x37
        /*0002*/ 	.short	(.L_7 - .L_6)
.L_6:
        /*0004*/ 	.word	0x00000082


	//----- nvinfo : EIATTR_KPARAM_INFO
	.align		4
.L_7:
        /*0008*/ 	.byte	0x04, 0x17
        /*000a*/ 	.short	(.L_9 - .L_8)
.L_8:
        /*000c*/ 	.word	0x00000000
        /*0010*/ 	.short	0x0002
        /*0012*/ 	.short	0x0010
        /*0014*/ 	.byte	0x00, 0xf0, 0x11, 0x00


	//----- nvinfo : EIATTR_KPARAM_INFO
	.align		4
.L_9:
        /*0018*/ 	.byte	0x04, 0x17
        /*001a*/ 	.short	(.L_11 - .L_10)
.L_10:
        /*001c*/ 	.word	0x00000000
        /*0020*/ 	.short	0x0001
        /*0022*/ 	.short	0x0008
        /*0024*/ 	.byte	0x00, 0xf5, 0x21, 0x00


	//----- nvinfo : EIATTR_KPARAM_INFO
	.align		4
.L_11:
        /*0028*/ 	.byte	0x04, 0x17
        /*002a*/ 	.short	(.L_13 - .L_12)
.L_12:
        /*002c*/ 	.word	0x00000000
        /*0030*/ 	.short	0x0000
        /*0032*/ 	.short	0x0000
        /*0034*/ 	.byte	0x00, 0xf5, 0x21, 0x00


	//----- nvinfo : EIATTR_SPARSE_MMA_MASK
	.align		4
.L_13:
        /*0038*/ 	.byte	0x03, 0x50
        /*003a*/ 	.short	0x0000


	//----- nvinfo : EIATTR_MAXREG_COUNT
	.align		4
        /*003c*/ 	.byte	0x03, 0x1b
        /*003e*/ 	.short	0x00ff


	//----- nvinfo : EIATTR_MERCURY_ISA_VERSION
	.align		4
        /*0040*/ 	.byte	0x03, 0x5f
        /*0042*/ 	.short	0x0101


	//----- nvinfo : EIATTR_VRC_CTA_INIT_COUNT
	.align		4
        /*0044*/ 	.byte	0x02, 0x4a
	.zero		1
	.zero		1


	//----- nvinfo : EIATTR_EXIT_INSTR_OFFSETS
	.align		4
        /*0048*/ 	.byte	0x04, 0x1c
        /*004a*/ 	.short	(.L_15 - .L_14)


	//   ....[0]....
.L_14:
        /*004c*/ 	.word	0x00000040


	//   ....[1]....
        /*0050*/ 	.word	0x00000f10


	//----- nvinfo : EIATTR_CRS_STACK_SIZE
	.align		4
.L_15:
        /*0054*/ 	.byte	0x04, 0x1e
        /*0056*/ 	.short	(.L_17 - .L_16)
.L_16:
        /*0058*/ 	.word	0x00000000


	//----- nvinfo : EIATTR_CBANK_PARAM_SIZE
	.align		4
.L_17:
        /*005c*/ 	.byte	0x03, 0x19
        /*005e*/ 	.short	0x0014


	//----- nvinfo : EIATTR_PARAM_CBANK
	.align		4
        /*0060*/ 	.byte	0x04, 0x0a
        /*0062*/ 	.short	(.L_19 - .L_18)
	.align		4
.L_18:
        /*0064*/ 	.word	index@(.nv.constant0._Z22leaf_simple_evaluationPcPfi)
        /*0068*/ 	.short	0x0380
        /*006a*/ 	.short	0x0014


	//----- nvinfo : EIATTR_SW_WAR
	.align		4
.L_19:
        /*006c*/ 	.byte	0x04, 0x36
        /*006e*/ 	.short	(.L_21 - .L_20)
.L_20:
        /*0070*/ 	.word	0x00000008
.L_21:


//--------------------- .nv.callgraph             --------------------------
	.section	.nv.callgraph,"",@"SHT_CUDA_CALLGRAPH"
	.align	4
	.sectionentsize	8
	.align		4
        /*0000*/ 	.word	0x00000000
	.align		4
        /*0004*/ 	.word	0xffffffff
	.align		4
        /*0008*/ 	.word	0x00000000
	.align		4
        /*000c*/ 	.word	0xfffffffe
	.align		4
        /*0010*/ 	.word	0x00000000
	.align		4
        /*0014*/ 	.word	0xfffffffd
	.align		4
        /*0018*/ 	.word	0x00000000
	.align		4
        /*001c*/ 	.word	0xfffffffc


//--------------------- .text._Z22leaf_simple_evaluationPcPfi --------------------------
	.section	.text._Z22leaf_simple_evaluationPcPfi,"ax",@progbits
	.align	128
        .global         _Z22leaf_simple_evaluationPcPfi
        .type           _Z22leaf_simple_evaluationPcPfi,@function
        .size           _Z22leaf_simple_evaluationPcPfi,(.L_x_51 - _Z22leaf_simple_evaluationPcPfi)
        .other          _Z22leaf_simple_evaluationPcPfi,@"STO_CUDA_ENTRY STV_DEFAULT"
_Z22leaf_simple_evaluationPcPfi:
.text._Z22leaf_simple_evaluationPcPfi:
[----:B------:R-:W-:Y:S01]  /*0000*/  LDC R1, c[0x0][0x37c] ;  /* 0x0000df00ff017b82 */ /* 0x000fe20000000800 */
[----:B------:R-:W0:Y:S01]  /*0010*/  S2R R7, SR_TID.X ;  /* 0x0000000000077919 */ /* 0x000e220000002100 */
[----:B------:R-:W0:Y:S02]  /*0020*/  LDCU UR4, c[0x0][0x390] ;  /* 0x00007200ff0477ac */ /* 0x000e240008000800 */
[----:B0-----:R-:W-:-:S13]  /*0030*/  ISETP.GE.AND P0, PT, R7, UR4, PT ;  /* 0x0000000407007c0c */ /* 0x001fda000bf06270 */
[----:B------:R-:W-:Y:S05]  /*0040*/  @P0 EXIT ;  /* 0x000000000000094d */ /* 0x000fea0003800000 */
[----:B------:R-:W0:Y:S01]  /*0050*/  LDC.64 R2, c[0x0][0x380] ;  /* 0x0000e000ff027b82 */ /* 0x000e220000000a00 */
[----:B------:R-:W-:Y:S01]  /*0060*/  IMAD.MOV.U32 R5, RZ, RZ, RZ ;  /* 0x000000ffff057224 */ /* 0x000fe200078e00ff */
[----:B------:R-:W1:Y:S01]  /*0070*/  LDCU.64 UR6, c[0x0][0x358] ;  /* 0x00006b00ff0677ac */ /* 0x000e620008000a00 */
[----:B------:R-:W-:Y:S01]  /*0080*/  UMOV UR4, URZ ;  /* 0x000000ff00047c82 */ /* 0x000fe20008000000 */
[----:B0-----:R-:W-:-:S03]  /*0090*/  IMAD.WIDE.U32 R2, R7, 0x40, R2 ;  /* 0x0000004007027825 */ /* 0x001fc600078e0002 */
[----:B------:R-:W-:-:S05]  /*00a0*/  IADD3 R2, P0, PT, R2, 0x1, RZ ;  /* 0x0000000102027810 */ /* 0x000fca0007f1e0ff */
[----:B-1----:R-:W-:-:S08]  /*00b0*/  IMAD.X R3, RZ, RZ, R3, P0 ;  /* 0x000000ffff037224 */ /* 0x002fd000000e0603 */
.L_x_49:
[----:B------:R-:W2:Y:S01]  /*00c0*/  LDG.E.U8 R0, desc[UR6][R2.64+-0x1] ;  /* 0xffffff0602007981 */ /* 0x000ea2000c1e1100 */
[----:B------:R-:W-:Y:S01]  /*00d0*/  UIADD3 UR4, UPT, UPT, UR4, 0x4, URZ ;  /* 0x0000000404047890 */ /* 0x000fe2000fffe0ff */
[----:B------:R-:W-:Y:S03]  /*00e0*/  BSSY.RECONVERGENT B0, `(.L_x_0) ;  /* 0x0000037000007945 */ /* 0x000fe60003800200 */
[----:B------:R-:W-:Y:S01]  /*00f0*/  UISETP.NE.AND UP0, UPT, UR4, 0x40, UPT ;  /* 0x000000400400788c */ /* 0x000fe2000bf05270 */
[----:B--2---:R-:W-:-:S13]  /*0100*/  ISETP.GT.AND P0, PT, R0, 0x51, PT ;  /* 0x000000510000780c */ /* 0x004fda0003f04270 */
[----:B------:R-:W-:Y:S05]  /*0110*/  @P0 BRA `(.L_x_1) ;  /* 0x0000000000500947 */ /* 0x000fea0003800000 */
[----:B------:R-:W-:-:S13]  /*0120*/  ISETP.GT.AND P0, PT, R0, 0x4a, PT ;  /* 0x0000004a0000780c */ /* 0x000fda0003f04270 */
[----:B------:R-:W-:Y:S05]  /*0130*/  @P0 BRA `(.L_x_2) ;  /* 0x0000000000180947 */ /* 0x000fea0003800000 */
[----:B------:R-:W-:-:S13]  /*0140*/  ISETP.NE.AND P0, PT, R0, 0x20, PT ;  /* 0x000000200000780c */ /* 0x000fda0003f05270 */
[----:B------:R-:W-:Y:S05]  /*0150*/  @!P0 BRA `(.L_x_3) ;  /* 0x0000000000bc8947 */ /* 0x000fea0003800000 */
[----:B------:R-:W-:-:S13]  /*0160*/  ISETP.NE.AND P0, PT, R0, 0x42, PT ;  /* 0x000000420000780c */ /* 0x000fda0003f05270 */
[----:B------:R-:W-:Y:S05]  /*0170*/  @P0 BRA `(.L_x_4) ;  /* 0x0000000000880947 */ /* 0x000fea0003800000 */
[----:B------:R-:W-:Y:S01]  /*0180*/  FADD R5, R5, 3 ;  /* 0x4040000005057421 */ /* 0x000fe20000000000 */
[----:B------:R-:W-:Y:S06]  /*0190*/  BRA `(.L_x_3) ;  /* 0x0000000000ac7947 */ /* 0x000fec0003800000 */
.L_x_2:
[----:B------:R-:W-:-:S13]  /*01a0*/  ISETP.NE.AND P0, PT, R0, 0x4b, PT ;  /* 0x0000004b0000780c */ /* 0x000fda0003f05270 */
[----:B------:R-:W-:Y:S05]  /*01b0*/  @!P0 BRA `(.L_x_5) ;  /* 0x0000000000208947 */ /* 0x000fea0003800000 */
[----:B------:R-:W-:-:S13]  /*01c0*/  ISETP.NE.AND P0, PT, R0, 0x4e, PT ;  /* 0x0000004e0000780c */ /* 0x000fda0003f05270 */
[----:B------:R-:W-:Y:S05]  /*01d0*/  @!P0 BRA `(.L_x_6) ;  /* 0x0000000000108947 */ /* 0x000fea0003800000 */
[----:B------:R-:W-:-:S13]  /*01e0*/  ISETP.NE.AND P0, PT, R0, 0x51, PT ;  /* 0x000000510000780c */ /* 0x000fda0003f05270 */
[----:B------:R-:W-:Y:S05]  /*01f0*/  @P0 BRA `(.L_x_4) ;  /* 0x0000000000680947 */ /* 0x000fea0003800000 */
[----:B------:R-:W-:Y:S01]  /*0200*/  FADD R5, R5, 9 ;  /* 0x4110000005057421 */ /* 0x000fe20000000000 */
[----:B------:R-:W-:Y:S06]  /*0210*/  BRA `(.L_x_3) ;  /* 0x00000000008c7947 */ /* 0x000fec0003800000 */
.L_x_6:
[----:B------:R-:W-:Y:S01]  /*0220*/  FADD R5, R5, 3 ;  /* 0x4040000005057421 */ /* 0x000fe20000000000 */
[----:B------:R-:W-:Y:S06]  /*0230*/  BRA `(.L_x_3) ;  /* 0x0000000000847947 */ /* 0x000fec0003800000 */
.L_x_5:
[----:B------:R-:W-:Y:S01]  /*0240*/  FADD R5, R5, 200 ;  /* 0x4348000005057421 */ /* 0x000fe20000000000 */
[----:B------:R-:W-:Y:S06]  /*0250*/  BRA `(.L_x_3) ;  /* 0x00000000007c7947 */ /* 0x000fec0003800000 */
.L_x_1:
[----:B------:R-:W-:-:S13]  /*0260*/  ISETP.GT.AND P0, PT, R0, 0x6d, PT ;  /* 0x0000006d0000780c */ /* 0x000fda0003f04270 */
[----:B------:R-:W-:Y:S05]  /*0270*/  @P0 BRA `(.L_x_7) ;  /* 0x0000000000300947 */ /* 0x000fea0003800000 */
[----:B------:R-:W-:-:S13]  /*0280*/  ISETP.NE.AND P0, PT, R0, 0x52, PT ;  /* 0x000000520000780c */ /* 0x000fda0003f05270 */
[----:B------:R-:W-:Y:S05]  /*0290*/  @!P0 BRA `(.L_x_8) ;  /* 0x0000000000208947 */ /* 0x000fea0003800000 */
[----:B------:R-:W-:-:S13]  /*02a0*/  ISETP.NE.AND P0, PT, R0, 0x62, PT ;  /* 0x000000620000780c */ /* 0x000fda0003f05270 */
[----:B------:R-:W-:Y:S05]  /*02b0*/  @!P0 BRA `(.L_x_9) ;  /* 0x0000000000108947 */ /* 0x000fea0003800000 */
[----:B------:R-:W-:-:S13]  /*02c0*/  ISETP.NE.AND P0, PT, R0, 0x6b, PT ;  /* 0x0000006b0000780c */ /* 0x000fda0003f05270 */
[----:B------:R-:W-:Y:S05]  /*02d0*/  @P0 BRA `(.L_x_4) ;  /* 0x0000000000300947 */ /* 0x000fea0003800000 */
[----:B------:R-:W-:Y:S01]  /*02e0*/  FADD R5, R5, -200 ;  /* 0xc348000005057421 */ /* 0x000fe20000000000 */
[----:B------:R-:W-:Y:S06]  /*02f0*/  BRA `(.L_x_3) ;  /* 0x0000000000547947 */ /* 0x000fec0003800000 */
.L_x_9:
[----:B------:R-:W-:Y:S01]  /*0300*/  FADD R5, R5, -3 ;  /* 0xc040000005057421 */ /* 0x000fe20000000000 */
[----:B------:R-:W-:Y:S06]  /*0310*/  BRA `(.L_x_3) ;  /* 0x00000000004c7947 */ /* 0x000fec0003800000 */
.L_x_8:
[----:B------:R-:W-:Y:S01]  /*0320*/  FADD R5, R5, 5 ;  /* 0x40a0000005057421 */ /* 0x000fe20000000000 */
[----:B------:R-:W-:Y:S06]  /*0330*/  BRA `(.L_x_3) ;  /* 0x0000000000447947 */ /* 0x000fec0003800000 */
.L_x_7:
[----:B------:R-:W-:-:S13]  /*0340*/  ISETP.NE.AND P0, PT, R0, 0x6e, PT ;  /* 0x0000006e0000780c */ /* 0x000fda0003f05270 */
[----:B------:R-:W-:Y:S05]  /*0350*/  @!P0 BRA `(.L_x_10) ;  /* 0x0000000000388947 */ /* 0x000fea0003800000 */
[----:B------:R-:W-:-:S13]  /*0360*/  ISETP.NE.AND P0, PT, R0, 0x71, PT ;  /* 0x000000710000780c */ /* 0x000fda0003f05270 */
[----:B------:R-:W-:Y:S05]  /*0370*/  @!P0 BRA `(.L_x_11) ;  /* 0x0000000000288947 */ /* 0x000fea0003800000 */
[----:B------:R-:W-:-:S13]  /*0380*/  ISETP.NE.AND P0, PT, R0, 0x72, PT ;  /* 0x000000720000780c */ /* 0x000fda0003f05270 */
[----:B------:R-:W-:Y:S05]  /*0390*/  @!P0 BRA `(.L_x_12) ;  /* 0x0000000000188947 */ /* 0x000fea0003800000 */
.L_x_4:
[C---:B------:R-:W-:Y:S02]  /*03a0*/  ISETP.NE.AND P1, PT, R0.reuse, 0x70, PT ;  /* 0x000000700000780c */ /* 0x040fe40003f25270 */
[----:B------:R-:W-:Y:S01]  /*03b0*/  ISETP.NE.AND P0, PT, R0, 0x50, PT ;  /* 0x000000500000780c */ /* 0x000fe20003f05270 */
[----:B------:R-:W-:-:S10]  /*03c0*/  FADD R0, R5, 1 ;  /* 0x3f80000005007421 */ /* 0x000fd40000000000 */
[----:B------:R-:W-:-:S05]  /*03d0*/  @!P1 FADD R5, R5, -1 ;  /* 0xbf80000005059421 */ /* 0x000fca0000000000 */
[----:B------:R-:W-:Y:S01]  /*03e0*/  FSEL R5, R0, R5, !P0 ;  /* 0x0000000500057208 */ /* 0x000fe20004000000 */
[----:B------:R-:W-:Y:S06]  /*03f0*/  BRA `(.L_x_3) ;  /* 0x0000000000147947 */ /* 0x000fec0003800000 */
.L_x_12:
[----:B------:R-:W-:Y:S01]  /*0400*/  FADD R5, R5, -5 ;  /* 0xc0a0000005057421 */ /* 0x000fe20000000000 */
[----:B------:R-:W-:Y:S06]  /*0410*/  BRA `(.L_x_3) ;  /* 0x00000000000c7947 */ /* 0x000fec0003800000 */
.L_x_11:
[----:B------:R-:W-:Y:S01]  /*0420*/  FADD R5, R5, -9 ;  /* 0xc110000005057421 */ /* 0x000fe20000000000 */
[----:B------:R-:W-:Y:S06]  /*0430*/  BRA `(.L_x_3) ;  /* 0x0000000000047947 */ /* 0x000fec0003800000 */
.L_x_10:
[----:B------:R-:W-:-:S07]  /*0440*/  FADD R5, R5, -3 ;  /* 0xc040000005057421 */ /* 0x000fce0000000000 */
.L_x_3:
[----:B------:R-:W-:Y:S05]  /*0450*/  BSYNC.RECONVERGENT B0 ;  /* 0x0000000000007941 */ /* 0x000fea0003800200 */
.L_x_0:
[----:B------:R-:W2:Y:S01]  /*0460*/  LDG.E.U8 R0, desc[UR6][R2.64] ;  /* 0x0000000602007981 */ /* 0x000ea2000c1e1100 */
[----:B------:R-:W-:Y:S01]  /*0470*/  BSSY.RECONVERGENT B0, `(.L_x_13) ;  /* 0x0000035000007945 */ /* 0x000fe20003800200 */
        /* <DEDUP_REMOVED lines=10> */
.L_x_15:
        /* <DEDUP_REMOVED lines=8> */
.L_x_19:
[----:B------:R-:W-:Y:S01]  /*05a0*/  FADD R5, R5, 3 ;  /* 0x4040000005057421 */ /* 0x000fe20000000000 */
[----:B------:R-:W-:Y:S06]  /*05b0*/  BRA `(.L_x_16) ;  /* 0x0000000000807947 */ /* 0x000fec0003800000 */
.L_x_18:
[----:B------:R-:W-:Y:S01]  /*05c0*/  FADD R5, R5, 200 ;  /* 0x4348000005057421 */ /* 0x000fe20000000000 */
[----:B------:R-:W-:Y:S06]  /*05d0*/  BRA `(.L_x_16) ;  /* 0x0000000000787947 */ /* 0x000fec0003800000 */
.L_x_14:
        /* <DEDUP_REMOVED lines=10> */
.L_x_22:
[----:B------:R-:W-:Y:S01]  /*0680*/  FADD R5, R5, -3 ;  /* 0xc040000005057421 */ /* 0x000fe20000000000 */
[----:B------:R-:W-:Y:S06]  /*0690*/  BRA `(.L_x_16) ;  /* 0x0000000000487947 */ /* 0x000fec0003800000 */
.L_x_21:
[----:B------:R-:W-:Y:S01]  /*06a0*/  FADD R5, R5, 5 ;  /* 0x40a0000005057421 */ /* 0x000fe20000000000 */
[----:B------:R-:W-:Y:S06]  /*06b0*/  BRA `(.L_x_16) ;  /* 0x0000000000407947 */ /* 0x000fec0003800000 */
.L_x_20:
[----:B------:R-:W-:-:S13]  /*06c0*/  ISETP.NE.AND P0, PT, R0, 0x72, PT ;  /* 0x000000720000780c */ /* 0x000fda0003f05270 */
[----:B------:R-:W-:Y:S05]  /*06d0*/  @!P0 BRA `(.L_x_23) ;  /* 0x0000000000348947 */ /* 0x000fea0003800000 */
[----:B------:R-:W-:-:S13]  /*06e0*/  ISETP.NE.AND P0, PT, R0, 0x71, PT ;  /* 0x000000710000780c */ /* 0x000fda0003f05270 */
[----:B------:R-:W-:Y:S05]  /*06f0*/  @!P0 BRA `(.L_x_24) ;  /* 0x0000000000248947 */ /* 0x000fea0003800000 */
[----:B------:R-:W-:-:S13]  /*0700*/  ISETP.NE.AND P0, PT, R0, 0x6e, PT ;  /* 0x0000006e0000780c */ /* 0x000fda0003f05270 */
[----:B------:R-:W-:Y:S01]  /*0710*/  @!P0 FADD R5, R5, -3 ;  /* 0xc040000005058421 */ /* 0x000fe20000000000 */
[----:B------:R-:W-:Y:S06]  /*0720*/  @!P0 BRA `(.L_x_16) ;  /* 0x0000000000248947 */ /* 0x000fec0003800000 */
.L_x_17:
[C---:B------:R-:W-:Y:S02]  /*0730*/  ISETP.NE.AND P1, PT, R0.reuse, 0x70, PT ;  /* 0x000000700000780c */ /* 0x040fe40003f25270 */
[----:B------:R-:W-:Y:S01]  /*0740*/  ISETP.NE.AND P0, PT, R0, 0x50, PT ;  /* 0x000000500000780c */ /* 0x000fe20003f05270 */
[----:B------:R-:W-:-:S10]  /*0750*/  FADD R0, R5, 1 ;  /* 0x3f80000005007421 */ /* 0x000fd40000000000 */
[----:B------:R-:W-:-:S05]  /*0760*/  @!P1 FADD R5, R5, -1 ;  /* 0xbf80000005059421 */ /* 0x000fca0000000000 */
[----:B------:R-:W-:Y:S01]  /*0770*/  FSEL R5, R0, R5, !P0 ;  /* 0x0000000500057208 */ /* 0x000fe20004000000 */
[----:B------:R-:W-:Y:S06]  /*0780*/  BRA `(.L_x_16) ;  /* 0x00000000000c7947 */ /* 0x000fec0003800000 */
.L_x_24:
[----:B------:R-:W-:Y:S01]  /*0790*/  FADD R5, R5, -9 ;  /* 0xc110000005057421 */ /* 0x000fe20000000000 */
[----:B------:R-:W-:Y:S06]  /*07a0*/  BRA `(.L_x_16) ;  /* 0x0000000000047947 */ /* 0x000fec0003800000 */
.L_x_23:
[----:B------:R-:W-:-:S07]  /*07b0*/  FADD R5, R5, -5 ;  /* 0xc0a0000005057421 */ /* 0x000fce0000000000 */
.L_x_16:
[----:B------:R-:W-:Y:S05]  /*07c0*/  BSYNC.RECONVERGENT B0 ;  /* 0x0000000000007941 */ /* 0x000fea0003800200 */
.L_x_13:
        /* <DEDUP_REMOVED lines=12> */
.L_x_27:
        /* <DEDUP_REMOVED lines=8> */
.L_x_31:
[----:B------:R-:W-:Y:S01]  /*0910*/  FADD R5, R5, 3 ;  /* 0x4040000005057421 */ /* 0x000fe20000000000 */
[----:B------:R-:W-:Y:S06]  /*0920*/  BRA `(.L_x_28) ;  /* 0x0000000000807947 */ /* 0x000fec0003800000 */
.L_x_30:
[----:B------:R-:W-:Y:S01]  /*0930*/  FADD R5, R5, 200 ;  /* 0x4348000005057421 */ /* 0x000fe20000000000 */
[----:B------:R-:W-:Y:S06]  /*0940*/  BRA `(.L_x_28) ;  /* 0x0000000000787947 */ /* 0x000fec0003800000 */
.L_x_26:
        /* <DEDUP_REMOVED lines=10> */
.L_x_34:
[----:B------:R-:W-:Y:S01]  /*09f0*/  FADD R5, R5, -3 ;  /* 0xc040000005057421 */ /* 0x000fe20000000000 */
[----:B------:R-:W-:Y:S06]  /*0a00*/  BRA `(.L_x_28) ;  /* 0x0000000000487947 */ /* 0x000fec0003800000 */
.L_x_33:
[----:B------:R-:W-:Y:S01]  /*0a10*/  FADD R5, R5, 5 ;  /* 0x40a0000005057421 */ /* 0x000fe20000000000 */
[----:B------:R-:W-:Y:S06]  /*0a20*/  BRA `(.L_x_28) ;  /* 0x0000000000407947 */ /* 0x000fec0003800000 */
.L_x_32:
[----:B------:R-:W-:-:S13]  /*0a30*/  ISETP.NE.AND P0, PT, R0, 0x72, PT ;  /* 0x000000720000780c */ /* 0x000fda0003f05270 */
[----:B------:R-:W-:Y:S05]  /*0a40*/  @!P0 BRA `(.L_x_35) ;  /* 0x0000000000348947 */ /* 0x000fea0003800000 */
[----:B------:R-:W-:-:S13]  /*0a50*/  ISETP.NE.AND P0, PT, R0, 0x71, PT ;  /* 0x000000710000780c */ /* 0x000fda0003f05270 */
[----:B------:R-:W-:Y:S05]  /*0a60*/  @!P0 BRA `(.L_x_36) ;  /* 0x0000000000248947 */ /* 0x000fea0003800000 */
[----:B------:R-:W-:-:S13]  /*0a70*/  ISETP.NE.AND P0, PT, R0, 0x6e, PT ;  /* 0x0000006e0000780c */ /* 0x000fda0003f05270 */
[----:B------:R-:W-:Y:S01]  /*0a80*/  @!P0 FADD R5, R5, -3 ;  /* 0xc040000005058421 */ /* 0x000fe20000000000 */
[----:B------:R-:W-:Y:S06]  /*0a90*/  @!P0 BRA `(.L_x_28) ;  /* 0x0000000000248947 */ /* 0x000fec0003800000 */
.L_x_29:
[C---:B------:R-:W-:Y:S02]  /*0aa0*/  ISETP.NE.AND P1, PT, R0.reuse, 0x70, PT ;  /* 0x000000700000780c */ /* 0x040fe40003f25270 */
[----:B------:R-:W-:Y:S01]  /*0ab0*/  ISETP.NE.AND P0, PT, R0, 0x50, PT ;  /* 0x000000500000780c */ /* 0x000fe20003f05270 */
[----:B------:R-:W-:-:S10]  /*0ac0*/  FADD R0, R5, 1 ;  /* 0x3f80000005007421 */ /* 0x000fd40000000000 */
[----:B------:R-:W-:-:S05]  /*0ad0*/  @!P1 FADD R5, R5, -1 ;  /* 0xbf80000005059421 */ /* 0x000fca0000000000 */
[----:B------:R-:W-:Y:S01]  /*0ae0*/  FSEL R5, R0, R5, !P0 ;  /* 0x0000000500057208 */ /* 0x000fe20004000000 */
[----:B------:R-:W-:Y:S06]  /*0af0*/  BRA `(.L_x_28) ;  /* 0x00000000000c7947 */ /* 0x000fec0003800000 */
.L_x_36:
[----:B------:R-:W-:Y:S01]  /*0b00*/  FADD R5, R5, -9 ;  /* 0xc110000005057421 */ /* 0x000fe20000000000 */
[----:B------:R-:W-:Y:S06]  /*0b10*/  BRA `(.L_x_28) ;  /* 0x0000000000047947 */ /* 0x000fec0003800000 */
.L_x_35:
[----:B------:R-:W-:-:S07]  /*0b20*/  FADD R5, R5, -5 ;  /* 0xc0a0000005057421 */ /* 0x000fce0000000000 */
.L_x_28:
[----:B------:R-:W-:Y:S05]  /*0b30*/  BSYNC.RECONVERGENT B0 ;  /* 0x0000000000007941 */ /* 0x000fea0003800200 */
.L_x_25:
        /* <DEDUP_REMOVED lines=12> */
.L_x_39:
        /* <DEDUP_REMOVED lines=8> */
.L_x_43:
[----:B------:R-:W-:Y:S01]  /*0c80*/  FADD R5, R5, 3 ;  /* 0x4040000005057421 */ /* 0x000fe20000000000 */
[----:B------:R-:W-:Y:S06]  /*0c90*/  BRA `(.L_x_40) ;  /* 0x0000000000807947 */ /* 0x000fec0003800000 */
.L_x_42:
[----:B------:R-:W-:Y:S01]  /*0ca0*/  FADD R5, R5, 200 ;  /* 0x4348000005057421 */ /* 0x000fe20000000000 */
[----:B------:R-:W-:Y:S06]  /*0cb0*/  BRA `(.L_x_40) ;  /* 0x0000000000787947 */ /* 0x000fec0003800000 */
.L_x_38:
        /* <DEDUP_REMOVED lines=10> */
.L_x_46:
[----:B------:R-:W-:Y:S01]  /*0d60*/  FADD R5, R5, -3 ;  /* 0xc040000005057421 */ /* 0x000fe20000000000 */
[----:B------:R-:W-:Y:S06]  /*0d70*/  BRA `(.L_x_40) ;  /* 0x0000000000487947 */ /* 0x000fec0003800000 */
.L_x_45:
[----:B------:R-:W-:Y:S01]  /*0d80*/  FADD R5, R5, 5 ;  /* 0x40a0000005057421 */ /* 0x000fe20000000000 */
[----:B------:R-:W-:Y:S06]  /*0d90*/  BRA `(.L_x_40) ;  /* 0x0000000000407947 */ /* 0x000fec0003800000 */
.L_x_44:
[----:B------:R-:W-:-:S13]  /*0da0*/  ISETP.NE.AND P0, PT, R0, 0x72, PT ;  /* 0x000000720000780c */ /* 0x000fda0003f05270 */
[----:B------:R-:W-:Y:S05]  /*0db0*/  @!P0 BRA `(.L_x_47) ;  /* 0x0000000000348947 */ /* 0x000fea0003800000 */
[----:B------:R-:W-:-:S13]  /*0dc0*/  ISETP.NE.AND P0, PT, R0, 0x71, PT ;  /* 0x000000710000780c */ /* 0x000fda0003f05270 */
[----:B------:R-:W-:Y:S05]  /*0dd0*/  @!P0 BRA `(.L_x_48) ;  /* 0x0000000000248947 */ /* 0x000fea0003800000 */
[----:B------:R-:W-:-:S13]  /*0de0*/  ISETP.NE.AND P0, PT, R0, 0x6e, PT ;  /* 0x0000006e0000780c */ /* 0x000fda0003f05270 */
[----:B------:R-:W-:Y:S01]  /*0df0*/  @!P0 FADD R5, R5, -3 ;  /* 0xc040000005058421 */ /* 0x000fe20000000000 */
[----:B------:R-:W-:Y:S06]  /*0e00*/  @!P0 BRA `(.L_x_40) ;  /* 0x0000000000248947 */ /* 0x000fec0003800000 */
.L_x_41:
[C---:B------:R-:W-:Y:S02]  /*0e10*/  ISETP.NE.AND P1, PT, R0.reuse, 0x70, PT ;  /* 0x000000700000780c */ /* 0x040fe40003f25270 */
[----:B------:R-:W-:Y:S01]  /*0e20*/  ISETP.NE.AND P0, PT, R0, 0x50, PT ;  /* 0x000000500000780c */ /* 0x000fe20003f05270 */
[----:B------:R-:W-:-:S10]  /*0e30*/  FADD R0, R5, 1 ;  /* 0x3f80000005007421 */ /* 0x000fd40000000000 */
[----:B------:R-:W-:-:S05]  /*0e40*/  @!P1 FADD R5, R5, -1 ;  /* 0xbf80000005059421 */ /* 0x000fca0000000000 */
[----:B------:R-:W-:Y:S01]  /*0e50*/  FSEL R5, R0, R5, !P0 ;  /* 0x0000000500057208 */ /* 0x000fe20004000000 */
[----:B------:R-:W-:Y:S06]  /*0e60*/  BRA `(.L_x_40) ;  /* 0x00000000000c7947 */ /* 0x000fec0003800000 */
.L_x_48:
[----:B------:R-:W-:Y:S01]  /*0e70*/  FADD R5, R5, -9 ;  /* 0xc110000005057421 */ /* 0x000fe20000000000 */
[----:B------:R-:W-:Y:S06]  /*0e80*/  BRA `(.L_x_40) ;  /* 0x0000000000047947 */ /* 0x000fec0003800000 */
.L_x_47:
[----:B------:R-:W-:-:S07]  /*0e90*/  FADD R5, R5, -5 ;  /* 0xc0a0000005057421 */ /* 0x000fce0000000000 */
.L_x_40:
[----:B------:R-:W-:Y:S05]  /*0ea0*/  BSYNC.RECONVERGENT B0 ;  /* 0x0000000000007941 */ /* 0x000fea0003800200 */
.L_x_37:
[----:B------:R-:W-:-:S05]  /*0eb0*/  IADD3 R2, P0, PT, R2, 0x4, RZ ;  /* 0x0000000402027810 */ /* 0x000fca0007f1e0ff */
[----:B------:R-:W-:Y:S01]  /*0ec0*/  IMAD.X R3, RZ, RZ, R3, P0 ;  /* 0x000000ffff037224 */ /* 0x000fe200000e0603 */
[----:B------:R-:W-:Y:S07]  /*0ed0*/  BRA.U UP0, `(.L_x_49) ;  /* 0xfffffff100787547 */ /* 0x000fee000b83ffff */
[----:B------:R-:W0:Y:S02]  /*0ee0*/  LDC.64 R2, c[0x0][0x388] ;  /* 0x0000e200ff027b82 */ /* 0x000e240000000a00 */
[----:B0-----:R-:W-:-:S05]  /*0ef0*/  IMAD.WIDE.U32 R2, R7, 0x4, R2 ;  /* 0x0000000407027825 */ /* 0x001fca00078e0002 */
[----:B------:R-:W-:Y:S01]  /*0f00*/  STG.E desc[UR6][R2.64], R5 ;  /* 0x0000000502007986 */ /* 0x000fe2000c101906 */
[----:B------:R-:W-:Y:S05]  /*0f10*/  EXIT ;  /* 0x000000000000794d */ /* 0x000fea0003800000 */
.L_x_50:
[----:B------:R-:W-:-:S00]  /*0f20*/  BRA `(.L_x_50) ;  /* 0xfffffffc00fc7947 */ /* 0x000fc0000383ffff */
[----:B------:R-:W-:-:S00]  /*0f30*/  NOP ;  /* 0x0000000000007918 */ /* 0x000fc00000000000 */
        /* <DEDUP_REMOVED lines=12> */
.L_x_51:


//--------------------- .nv.shared.reserved.0     --------------------------
	.section	.nv.shared.reserved.0,"aw",@nobits
	.weak		__nv_reservedSMEM_offset_0_alias
	.size		__nv_reservedSMEM_offset_0_alias, 0, 64
	.other		__nv_reservedSMEM_offset_0_alias,@"STO_CUDA_RESERVED_SHARED STV_DEFAULT"
__nv_reservedSMEM_offset_0_alias:
	.zero		0
	.zero		64


//--------------------- .nv.constant0._Z22leaf_simple_evaluationPcPfi --------------------------
	.section	.nv.constant0._Z22leaf_simple_evaluationPcPfi,"a",@progbits
	.sectionflags	@""
	.align	4
.nv.constant0._Z22leaf_simple_evaluationPcPfi:
	.zero		916


//--------------------- SYMBOLS --------------------------

	.type		.nv.reservedSmem.offset0,@object
	.size		.nv.reservedSmem.offset0,0x4
